//
// Generated by NVIDIA NVVM Compiler
//
// Compiler Build ID: CL-36424714
// Cuda compilation tools, release 13.0, V13.0.88
// Based on NVVM 20.0.0
//

.version 9.0
.target sm_100
.address_size 64

	// .globl	_Z18runStandardizationPdii
.extern .func  (.param .b64 func_retval0) malloc
(
	.param .b64 malloc_param_0
)
;

.visible .entry _Z18runStandardizationPdii(
	.param .u64 .ptr .align 1 _Z18runStandardizationPdii_param_0,
	.param .u32 _Z18runStandardizationPdii_param_1,
	.param .u32 _Z18runStandardizationPdii_param_2
)
{
	.reg .pred 	%p<11>;
	.reg .b32 	%r<32>;
	.reg .b64 	%rd<26>;
	.reg .b64 	%fd<29>;

	ld.param.u64 	%rd9, [_Z18runStandardizationPdii_param_0];
	ld.param.u32 	%r18, [_Z18runStandardizationPdii_param_1];
	ld.param.u32 	%r19, [_Z18runStandardizationPdii_param_2];
	cvta.to.global.u64 	%rd1, %rd9;
	add.s32 	%r1, %r19, -1;
	mul.wide.s32 	%rd10, %r1, 8;
	{ // callseq 0, 0
	.param .b64 param0;
	st.param.b64 	[param0], %rd10;
	.param .b64 retval0;
	call.uni (retval0), 
	malloc, 
	(
	param0
	);
	ld.param.b64 	%rd11, [retval0];
	} // callseq 0
	{ // callseq 1, 0
	.param .b64 param0;
	st.param.b64 	[param0], %rd10;
	.param .b64 retval0;
	call.uni (retval0), 
	malloc, 
	(
	param0
	);
	ld.param.b64 	%rd12, [retval0];
	} // callseq 1
	setp.lt.s32 	%p1, %r19, 2;
	@%p1 bra 	$L__BB0_9;
	mul.lo.s32 	%r2, %r19, %r18;
	cvt.rn.f64.s32 	%fd1, %r18;
	mul.wide.u32 	%rd4, %r19, 8;
	mov.b32 	%r26, 0;
$L__BB0_2:
	setp.ge.s32 	%p2, %r26, %r2;
	mov.f64 	%fd25, 0d0000000000000000;
	@%p2 bra 	$L__BB0_5;
	mul.wide.u32 	%rd13, %r26, 8;
	add.s64 	%rd25, %rd1, %rd13;
	mov.f64 	%fd25, 0d0000000000000000;
	mov.u32 	%r27, %r26;
$L__BB0_4:
	ld.global.f64 	%fd15, [%rd25];
	add.f64 	%fd25, %fd25, %fd15;
	add.s32 	%r27, %r27, %r19;
	add.s64 	%rd25, %rd25, %rd4;
	setp.lt.s32 	%p3, %r27, %r2;
	@%p3 bra 	$L__BB0_4;
$L__BB0_5:
	setp.ge.s32 	%p4, %r26, %r2;
	div.rn.f64 	%fd5, %fd25, %fd1;
	mul.wide.u32 	%rd14, %r26, 8;
	add.s64 	%rd15, %rd11, %rd14;
	st.f64 	[%rd15], %fd5;
	mov.f64 	%fd27, 0d0000000000000000;
	@%p4 bra 	$L__BB0_8;
	mov.f64 	%fd27, 0d0000000000000000;
	mov.u32 	%r28, %r26;
$L__BB0_7:
	mul.wide.u32 	%rd16, %r28, 8;
	add.s64 	%rd17, %rd1, %rd16;
	ld.global.f64 	%fd18, [%rd17];
	sub.f64 	%fd19, %fd18, %fd5;
	fma.rn.f64 	%fd27, %fd19, %fd19, %fd27;
	add.s32 	%r28, %r28, %r19;
	setp.lt.s32 	%p5, %r28, %r2;
	@%p5 bra 	$L__BB0_7;
$L__BB0_8:
	div.rn.f64 	%fd20, %fd27, %fd1;
	sqrt.rn.f64 	%fd21, %fd20;
	add.s64 	%rd19, %rd12, %rd14;
	st.f64 	[%rd19], %fd21;
	add.s32 	%r26, %r26, 1;
	setp.ne.s32 	%p6, %r26, %r1;
	@%p6 bra 	$L__BB0_2;
$L__BB0_9:
	mov.u32 	%r21, %ctaid.x;
	mov.u32 	%r9, %ntid.x;
	mov.u32 	%r22, %tid.x;
	mad.lo.s32 	%r29, %r21, %r9, %r22;
	mul.lo.s32 	%r11, %r19, %r18;
	setp.ge.s32 	%p7, %r29, %r11;
	@%p7 bra 	$L__BB0_15;
	mov.u32 	%r24, %nctaid.x;
	mul.lo.s32 	%r12, %r9, %r24;
	mov.b32 	%r30, 0;
$L__BB0_11:
	mov.u32 	%r14, %r30;
	mul.wide.s32 	%rd20, %r29, 8;
	add.s64 	%rd8, %rd1, %rd20;
	ld.global.f64 	%fd28, [%rd8];
	add.s32 	%r15, %r14, 1;
	setp.eq.s32 	%p8, %r15, %r19;
	mov.b32 	%r30, 0;
	@%p8 bra 	$L__BB0_14;
	mul.wide.s32 	%rd21, %r14, 8;
	add.s64 	%rd22, %rd12, %rd21;
	ld.f64 	%fd10, [%rd22];
	setp.eq.f64 	%p9, %fd10, 0d0000000000000000;
	mov.u32 	%r30, %r15;
	@%p9 bra 	$L__BB0_14;
	add.s64 	%rd24, %rd11, %rd21;
	ld.f64 	%fd22, [%rd24];
	sub.f64 	%fd23, %fd28, %fd22;
	div.rn.f64 	%fd28, %fd23, %fd10;
$L__BB0_14:
	st.global.f64 	[%rd8], %fd28;
	add.s32 	%r29, %r29, %r12;
	setp.lt.s32 	%p10, %r29, %r11;
	@%p10 bra 	$L__BB0_11;
$L__BB0_15:
	ret;

}


// ===== COMPILED SASS (sm_100) =====

	.target	sm_100

	.elftype	@"ET_EXEC"


//--------------------- .note.nv.tkinfo           --------------------------
	.section	.note.nv.tkinfo,"",@"SHT_NOTE"
	.sectionflags	@"SHF_NOTE_NV_TKINFO"
	.tkinfo
        /*0018*/ 	.word	0x00000002
        /*0030*/ 	.string	""
        /*0030*/ 	.string	"ptxas"
        /*0030*/ 	.string	"Cuda compilation tools, release 13.0, V13.0.88"
        /*0030*/ 	.string	"Build cuda_13.0.r13.0/compiler.36424714_0"
        /*0030*/ 	.string	"-arch sm_100 -m 64 "



//--------------------- .note.nv.cuinfo           --------------------------
	.section	.note.nv.cuinfo,"",@"SHT_NOTE"
	.sectionflags	@"SHF_NOTE_NV_CUINFO"
        /*0018*/ 	.short	0x0002
        /*001a*/ 	.short	0x0064
        /*001c*/ 	.short	0x0082
	.zero		2


//--------------------- .nv.info                  --------------------------
	.section	.nv.info,"",@"SHT_CUDA_INFO"
	.align	4


	//----- nvinfo : EIATTR_REGCOUNT
	.align		4
        /*0000*/ 	.byte	0x04, 0x2f
        /*0002*/ 	.short	(.L_1 - .L_0)
	.align		4
.L_0:
        /*0004*/ 	.word	index@(_Z18runStandardizationPdii)
        /*0008*/ 	.word	0x00000024


	//----- nvinfo : EIATTR_FRAME_SIZE
	.align		4
.L_1:
        /*000c*/ 	.byte	0x04, 0x11
        /*000e*/ 	.short	(.L_3 - .L_2)
	.align		4
.L_2:
        /*0010*/ 	.word	index@($__internal_1_$__cuda_sm20_dsqrt_rn_f64_mediumpath_v1)
        /*0014*/ 	.word	0x00000000


	//----- nvinfo : EIATTR_FRAME_SIZE
	.align		4
.L_3:
        /*0018*/ 	.byte	0x04, 0x11
        /*001a*/ 	.short	(.L_5 - .L_4)
	.align		4
.L_4:
        /*001c*/ 	.word	index@($__internal_0_$__cuda_sm20_div_rn_f64_full)
        /*0020*/ 	.word	0x00000000


	//----- nvinfo : EIATTR_FRAME_SIZE
	.align		4
.L_5:
        /*0024*/ 	.byte	0x04, 0x11
        /*0026*/ 	.short	(.L_7 - .L_6)
	.align		4
.L_6:
        /*0028*/ 	.word	index@(_Z18runStandardizationPdii)
        /*002c*/ 	.word	0x00000000


	//----- nvinfo : EIATTR_MIN_STACK_SIZE
	.align		4
.L_7:
        /*0030*/ 	.byte	0x04, 0x12
        /*0032*/ 	.short	(.L_9 - .L_8)
	.align		4
.L_8:
        /*0034*/ 	.word	index@(_Z18runStandardizationPdii)
        /*0038*/ 	.word	0x00000000
.L_9:


//--------------------- .nv.compat                --------------------------
	.section	.nv.compat,"",@"SHT_CUDA_COMPAT_INFO"
	.align	4
        /*0000*/ 	.byte	0x02, 0x09, 0x00, 0x00, 0x02, 0x02, 0x01, 0x00, 0x02, 0x05, 0x05, 0x00, 0x03, 0x07, 0x01, 0x01
        /*0010*/ 	.byte	0x02, 0x03, 0x00, 0x00, 0x02, 0x06, 0x01, 0x00, 0x04, 0x0b, 0x08, 0x00, 0x01, 0x00, 0x00, 0x00
        /*0020*/ 	.byte	0x00, 0x00, 0x00, 0x00


//--------------------- .nv.info._Z18runStandardizationPdii --------------------------
	.section	.nv.info._Z18runStandardizationPdii,"",@"SHT_CUDA_INFO"
	.sectionflags	@""
	.align	4


	//----- nvinfo : EIATTR_CUDA_API_VERSION
	.align		4
        /*0000*/ 	.byte	0x04, 0x37
        /*0002*/ 	.short	(.L_11 - .L_10)
.L_10:
        /*0004*/ 	.word	0x00000082


	//----- nvinfo : EIATTR_KPARAM_INFO
	.align		4
.L_11:
        /*0008*/ 	.byte	0x04, 0x17
        /*000a*/ 	.short	(.L_13 - .L_12)
.L_12:
        /*000c*/ 	.word	0x00000000
        /*0010*/ 	.short	0x0002
        /*0012*/ 	.short	0x000c
        /*0014*/ 	.byte	0x00, 0xf0, 0x11, 0x00


	//----- nvinfo : EIATTR_KPARAM_INFO
	.align		4
.L_13:
        /*0018*/ 	.byte	0x04, 0x17
        /*001a*/ 	.short	(.L_15 - .L_14)
.L_14:
        /*001c*/ 	.word	0x00000000
        /*0020*/ 	.short	0x0001
        /*0022*/ 	.short	0x0008
        /*0024*/ 	.byte	0x00, 0xf0, 0x11, 0x00


	//----- nvinfo : EIATTR_KPARAM_INFO
	.align		4
.L_15:
        /*0028*/ 	.byte	0x04, 0x17
        /*002a*/ 	.short	(.L_17 - .L_16)
.L_16:
        /*002c*/ 	.word	0x00000000
        /*0030*/ 	.short	0x0000
        /*0032*/ 	.short	0x0000
        /*0034*/ 	.byte	0x00, 0xf5, 0x21, 0x00


	//----- nvinfo : EIATTR_SPARSE_MMA_MASK
	.align		4
.L_17:
        /*0038*/ 	.byte	0x03, 0x50
        /*003a*/ 	.short	0x0000


	//----- nvinfo : EIATTR_MAXREG_COUNT
	.align		4
        /*003c*/ 	.byte	0x03, 0x1b
        /*003e*/ 	.short	0x00ff


	//----- nvinfo : EIATTR_EXTERNS
	.align		4
        /*0040*/ 	.byte	0x04, 0x0f
        /*0042*/ 	.short	(.L_19 - .L_18)


	//   ....[0]....
	.align		4
.L_18:
        /*0044*/ 	.word	index@(malloc)


	//----- nvinfo : EIATTR_MERCURY_ISA_VERSION
	.align		4
.L_19:
        /*0048*/ 	.byte	0x03, 0x5f
        /*004a*/ 	.short	0x0101


	//----- nvinfo : EIATTR_VRC_CTA_INIT_COUNT
	.align		4
        /*004c*/ 	.byte	0x02, 0x4a
	.zero		1
	.zero		1


	//----- nvinfo : EIATTR_SYSCALL_OFFSETS
	.align		4
        /*0050*/ 	.byte	0x04, 0x46
        /*0052*/ 	.short	(.L_21 - .L_20)


	//   ....[0]....
.L_20:
        /*0054*/ 	.word	0x000000c0


	//   ....[1]....
        /*0058*/ 	.word	0x00000170


	//----- nvinfo : EIATTR_EXIT_INSTR_OFFSETS
	.align		4
.L_21:
        /*005c*/ 	.byte	0x04, 0x1c
        /*005e*/ 	.short	(.L_23 - .L_22)


	//   ....[0]....
.L_22:
        /*0060*/ 	.word	0x000009a0


	//   ....[1]....
        /*0064*/ 	.word	0x00000d30


	//----- nvinfo : EIATTR_CRS_STACK_SIZE
	.align		4
.L_23:
        /*0068*/ 	.byte	0x04, 0x1e
        /*006a*/ 	.short	(.L_25 - .L_24)
.L_24:
        /*006c*/ 	.word	0x00000000


	//----- nvinfo : EIATTR_CBANK_PARAM_SIZE
	.align		4
.L_25:
        /*0070*/ 	.byte	0x03, 0x19
        /*0072*/ 	.short	0x0010


	//----- nvinfo : EIATTR_PARAM_CBANK
	.align		4
        /*0074*/ 	.byte	0x04, 0x0a
        /*0076*/ 	.short	(.L_27 - .L_26)
	.align		4
.L_26:
        /*0078*/ 	.word	index@(.nv.constant0._Z18runStandardizationPdii)
        /*007c*/ 	.short	0x0380
        /*007e*/ 	.short	0x0010


	//----- nvinfo : EIATTR_SW_WAR
	.align		4
.L_27:
        /*0080*/ 	.byte	0x04, 0x36
        /*0082*/ 	.short	(.L_29 - .L_28)
.L_28:
        /*0084*/ 	.word	0x00000008
.L_29:


//--------------------- .nv.callgraph             --------------------------
	.section	.nv.callgraph,"",@"SHT_CUDA_CALLGRAPH"
	.align	4
	.sectionentsize	8
	.align		4
        /*0000*/ 	.word	0x00000000
	.align		4
        /*0004*/ 	.word	0xffffffff
	.align		4
        /*0008*/ 	.word	index@(_Z18runStandardizationPdii)
	.align		4
        /*000c*/ 	.word	index@(malloc)
	.align		4
        /*0010*/ 	.word	0x00000000
	.align		4
        /*0014*/ 	.word	0xfffffffe
	.align		4
        /*0018*/ 	.word	0x00000000
	.align		4
        /*001c*/ 	.word	0xfffffffd
	.align		4
        /*0020*/ 	.word	0x00000000
	.align		4
        /*0024*/ 	.word	0xfffffffc


//--------------------- .nv.constant4             --------------------------
	.section	.nv.constant4,"a",@progbits
	.align	8
	.align		8
.nv.constant4:
        /*0000*/ 	.dword	malloc


//--------------------- .text._Z18runStandardizationPdii --------------------------
	.section	.text._Z18runStandardizationPdii,"ax",@progbits
	.align	128
        .global         _Z18runStandardizationPdii
        .type           _Z18runStandardizationPdii,@function
        .size           _Z18runStandardizationPdii,(.L_x_31 - _Z18runStandardizationPdii)
        .other          _Z18runStandardizationPdii,@"STO_CUDA_ENTRY STV_DEFAULT"
_Z18runStandardizationPdii:
.text._Z18runStandardizationPdii:
[----:B------:R-:W0:Y:S01]  /*0000*/  LDC R1, c[0x0][0x37c] ;  /* 0x0000df00ff017b82 */ /* 0x000e220000000800 */
[----:B------:R-:W1:Y:S01]  /*0010*/  LDCU UR38, c[0x0][0x38c] ;  /* 0x00007180ff2677ac */ /* 0x000e620008000800 */
[----:B------:R-:W-:-:S06]  /*0020*/  MOV R2, 0x0 ;  /* 0x0000000000027802 */ /* 0x000fcc0000000f00 */
[----:B------:R2:W3:Y:S01]  /*0030*/  LDC.64 R6, c[0x4][R2] ;  /* 0x0100000002067b82 */ /* 0x0004e20000000a00 */
[----:B-1----:R-:W-:-:S04]  /*0040*/  UIADD3 UR38, UPT, UPT, UR38, -0x1, URZ ;  /* 0xffffffff26267890 */ /* 0x002fc8000fffe0ff */
[----:B------:R-:W-:-:S06]  /*0050*/  UIMAD.WIDE UR36, UR38, 0x8, URZ ;  /* 0x00000008262478a5 */ /* 0x000fcc000f8e02ff */
[----:B------:R-:W-:Y:S02]  /*0060*/  IMAD.U32 R9, RZ, RZ, UR37 ;  /* 0x00000025ff097e24 */ /* 0x000fe4000f8e00ff */
[----:B------:R-:W-:Y:S02]  /*0070*/  IMAD.U32 R5, RZ, RZ, UR37 ;  /* 0x00000025ff057e24 */ /* 0x000fe4000f8e00ff */
[----:B------:R-:W-:Y:S02]  /*0080*/  IMAD.U32 R4, RZ, RZ, UR36 ;  /* 0x00000024ff047e24 */ /* 0x000fe4000f8e00ff */
[----:B------:R-:W-:Y:S02]  /*0090*/  IMAD.U32 R8, RZ, RZ, UR36 ;  /* 0x00000024ff087e24 */ /* 0x000fe4000f8e00ff */
[----:B--2---:R-:W-:-:S07]  /*00a0*/  IMAD.MOV.U32 R5, RZ, RZ, R9 ;  /* 0x000000ffff057224 */ /* 0x004fce00078e0009 */
[----:B------:R-:W-:-:S07]  /*00b0*/  LEPC R20, `(.L_x_0) ;  /* 0x000000001014794e */ /* 0x000fce0000000000 */
[----:B0--3--:R-:W-:Y:S05]  /*00c0*/  CALL.ABS.NOINC R6 ;  /* 0x0000000006007343 */ /* 0x009fea0003c00000 */
.L_x_0:
[----:B------:R-:W0:Y:S01]  /*00d0*/  LDC.64 R2, c[0x4][R2] ;  /* 0x0100000002027b82 */ /* 0x000e220000000a00 */
[----:B------:R-:W-:Y:S01]  /*00e0*/  IMAD.U32 R6, RZ, RZ, UR36 ;  /* 0x00000024ff067e24 */ /* 0x000fe2000f8e00ff */
[----:B------:R-:W-:Y:S01]  /*00f0*/  MOV R17, R5 ;  /* 0x0000000500117202 */ /* 0x000fe20000000f00 */
[----:B------:R-:W-:Y:S02]  /*0100*/  IMAD.U32 R9, RZ, RZ, UR37 ;  /* 0x00000025ff097e24 */ /* 0x000fe4000f8e00ff */
[----:B------:R-:W-:Y:S02]  /*0110*/  IMAD.MOV.U32 R16, RZ, RZ, R4 ;  /* 0x000000ffff107224 */ /* 0x000fe400078e0004 */
[----:B------:R-:W-:Y:S02]  /*0120*/  IMAD.U32 R7, RZ, RZ, UR37 ;  /* 0x00000025ff077e24 */ /* 0x000fe4000f8e00ff */
[----:B------:R-:W-:Y:S02]  /*0130*/  IMAD.U32 R8, RZ, RZ, UR36 ;  /* 0x00000024ff087e24 */ /* 0x000fe4000f8e00ff */
[----:B------:R-:W-:-:S02]  /*0140*/  IMAD.MOV.U32 R4, RZ, RZ, R6 ;  /* 0x000000ffff047224 */ /* 0x000fc400078e0006 */
[----:B------:R-:W-:-:S07]  /*0150*/  IMAD.MOV.U32 R5, RZ, RZ, R9 ;  /* 0x000000ffff057224 */ /* 0x000fce00078e0009 */
[----:B------:R-:W-:-:S07]  /*0160*/  LEPC R20, `(.L_x_1) ;  /* 0x000000001014794e */ /* 0x000fce0000000000 */
[----:B0-----:R-:W-:Y:S05]  /*0170*/  CALL.ABS.NOINC R2 ;  /* 0x0000000002007343 */ /* 0x001fea0003c00000 */
.L_x_1:
[----:B------:R-:W0:Y:S01]  /*0180*/  LDCU UR4, c[0x0][0x38c] ;  /* 0x00007180ff0477ac */ /* 0x000e220008000800 */
[----:B------:R-:W1:Y:S01]  /*0190*/  LDC.64 R10, c[0x0][0x358] ;  /* 0x0000d600ff0a7b82 */ /* 0x000e620000000a00 */
[----:B0-----:R-:W-:-:S09]  /*01a0*/  UISETP.GE.AND UP0, UPT, UR4, 0x2, UPT ;  /* 0x000000020400788c */ /* 0x001fd2000bf06270 */
[----:B------:R-:W-:Y:S05]  /*01b0*/  BRA.U !UP0, `(.L_x_2) ;  /* 0x0000000508dc7547 */ /* 0x000fea000b800000 */
[----:B------:R-:W0:Y:S01]  /*01c0*/  LDC R0, c[0x0][0x388] ;  /* 0x0000e200ff007b82 */ /* 0x000e220000000800 */
[----:B------:R-:W-:Y:S01]  /*01d0*/  BSSY.RECONVERGENT B0, `(.L_x_2) ;  /* 0x0000075000007945 */ /* 0x000fe20003800200 */
[----:B------:R-:W-:Y:S01]  /*01e0*/  IMAD.MOV.U32 R15, RZ, RZ, RZ ;  /* 0x000000ffff0f7224 */ /* 0x000fe200078e00ff */
[----:B0-----:R0:W2:Y:S01]  /*01f0*/  I2F.F64 R2, R0 ;  /* 0x0000000000027312 */ /* 0x0010a20000201c00 */
[----:B------:R-:W-:-:S07]  /*0200*/  IMAD R6, R0, UR4, RZ ;  /* 0x0000000400067c24 */ /* 0x000fce000f8e02ff */
.L_x_15:
[----:B--23--:R-:W2:Y:S01]  /*0210*/  MUFU.RCP64H R9, R3 ;  /* 0x0000000300097308 */ /* 0x00cea20000001800 */
[----:B------:R-:W-:Y:S01]  /*0220*/  IMAD.MOV.U32 R8, RZ, RZ, 0x1 ;  /* 0x00000001ff087424 */ /* 0x000fe200078e00ff */
[----:B------:R-:W-:Y:S01]  /*0230*/  ISETP.GE.AND P0, PT, R15, R6, PT ;  /* 0x000000060f00720c */ /* 0x000fe20003f06270 */
[----:B------:R-:W-:Y:S01]  /*0240*/  BSSY.RECONVERGENT B1, `(.L_x_3) ;  /* 0x0000015000017945 */ /* 0x000fe20003800200 */
[----:B------:R-:W-:-:S03]  /*0250*/  CS2R R24, SRZ ;  /* 0x0000000000187805 */ /* 0x000fc6000001ff00 */
[----:B--2---:R-:W-:-:S08]  /*0260*/  DFMA R12, -R2, R8, 1 ;  /* 0x3ff00000020c742b */ /* 0x004fd00000000108 */
[----:B------:R-:W-:-:S08]  /*0270*/  DFMA R12, R12, R12, R12 ;  /* 0x0000000c0c0c722b */ /* 0x000fd0000000000c */
[----:B------:R-:W-:-:S08]  /*0280*/  DFMA R12, R8, R12, R8 ;  /* 0x0000000c080c722b */ /* 0x000fd00000000008 */
[----:B------:R-:W-:-:S08]  /*0290*/  DFMA R8, -R2, R12, 1 ;  /* 0x3ff000000208742b */ /* 0x000fd0000000010c */
[----:B------:R-:W-:Y:S01]  /*02a0*/  DFMA R18, R12, R8, R12 ;  /* 0x000000080c12722b */ /* 0x000fe2000000000c */
[----:B------:R-:W-:Y:S10]  /*02b0*/  @P0 BRA `(.L_x_4) ;  /* 0x0000000000340947 */ /* 0x000ff40003800000 */
[----:B------:R-:W2:Y:S01]  /*02c0*/  LDC.64 R8, c[0x0][0x380] ;  /* 0x0000e000ff087b82 */ /* 0x000ea20000000a00 */
[----:B------:R-:W-:Y:S01]  /*02d0*/  IMAD.MOV.U32 R7, RZ, RZ, R15 ;  /* 0x000000ffff077224 */ /* 0x000fe200078e000f */
[----:B------:R-:W-:-:S06]  /*02e0*/  CS2R R24, SRZ ;  /* 0x0000000000187805 */ /* 0x000fcc000001ff00 */
[----:B0-----:R-:W0:Y:S01]  /*02f0*/  LDC R0, c[0x0][0x38c] ;  /* 0x0000e300ff007b82 */ /* 0x001e220000000800 */
[----:B--2---:R-:W-:-:S07]  /*0300*/  IMAD.WIDE.U32 R8, R15, 0x8, R8 ;  /* 0x000000080f087825 */ /* 0x004fce00078e0008 */
.L_x_5:
[----:B-1----:R-:W-:Y:S02]  /*0310*/  R2UR UR4, R10 ;  /* 0x000000000a0472ca */ /* 0x002fe400000e0000 */
[----:B------:R-:W-:-:S13]  /*0320*/  R2UR UR5, R11 ;  /* 0x000000000b0572ca */ /* 0x000fda00000e0000 */
[----:B------:R1:W2:Y:S01]  /*0330*/  LDG.E.64 R12, desc[UR4][R8.64] ;  /* 0x00000004080c7981 */ /* 0x0002a2000c1e1b00 */
[----:B0-----:R-:W-:-:S05]  /*0340*/  IMAD.IADD R7, R7, 0x1, R0 ;  /* 0x0000000107077824 */ /* 0x001fca00078e0200 */
[----:B------:R-:W-:Y:S01]  /*0350*/  ISETP.GE.AND P0, PT, R7, R6, PT ;  /* 0x000000060700720c */ /* 0x000fe20003f06270 */
[----:B-1----:R-:W-:Y:S01]  /*0360*/  IMAD.WIDE.U32 R8, R0, 0x8, R8 ;  /* 0x0000000800087825 */ /* 0x002fe200078e0008 */
[----:B--2---:R-:W-:-:S11]  /*0370*/  DADD R24, R12, R24 ;  /* 0x000000000c187229 */ /* 0x004fd60000000018 */
[----:B------:R-:W-:Y:S05]  /*0380*/  @!P0 BRA `(.L_x_5) ;  /* 0xfffffffc00e08947 */ /* 0x000fea000383ffff */
.L_x_4:
[----:B------:R-:W-:Y:S05]  /*0390*/  BSYNC.RECONVERGENT B1 ;  /* 0x0000000000017941 */ /* 0x000fea0003800200 */
.L_x_3:
[----:B------:R-:W-:Y:S01]  /*03a0*/  DMUL R8, R18, R24 ;  /* 0x0000001812087228 */ /* 0x000fe20000000000 */
[----:B------:R-:W-:Y:S01]  /*03b0*/  FSETP.GEU.AND P2, PT, |R25|, 6.5827683646048100446e-37, PT ;  /* 0x036000001900780b */ /* 0x000fe20003f4e200 */
[----:B------:R-:W-:Y:S01]  /*03c0*/  BSSY.RECONVERGENT B1, `(.L_x_6) ;  /* 0x000000d000017945 */ /* 0x000fe20003800200 */
[----:B------:R-:W-:-:S05]  /*03d0*/  ISETP.GE.AND P1, PT, R15, R6, PT ;  /* 0x000000060f00720c */ /* 0x000fca0003f26270 */
[----:B------:R-:W-:-:S08]  /*03e0*/  DFMA R12, -R2, R8, R24 ;  /* 0x00000008020c722b */ /* 0x000fd00000000118 */
[----:B------:R-:W-:-:S10]  /*03f0*/  DFMA R8, R18, R12, R8 ;  /* 0x0000000c1208722b */ /* 0x000fd40000000008 */
[----:B0-----:R-:W-:-:S05]  /*0400*/  FFMA R0, RZ, R3, R9 ;  /* 0x00000003ff007223 */ /* 0x001fca0000000009 */
[----:B------:R-:W-:-:S13]  /*0410*/  FSETP.GT.AND P0, PT, |R0|, 1.469367938527859385e-39, PT ;  /* 0x001000000000780b */ /* 0x000fda0003f04200 */
[----:B------:R-:W-:Y:S05]  /*0420*/  @P0 BRA P2, `(.L_x_7) ;  /* 0x0000000000180947 */ /* 0x000fea0001000000 */
[----:B------:R-:W-:Y:S01]  /*0430*/  IMAD.MOV.U32 R22, RZ, RZ, R2 ;  /* 0x000000ffff167224 */ /* 0x000fe200078e0002 */
[----:B------:R-:W-:Y:S01]  /*0440*/  MOV R0, 0x470 ;  /* 0x0000047000007802 */ /* 0x000fe20000000f00 */
[----:B------:R-:W-:-:S07]  /*0450*/  IMAD.MOV.U32 R23, RZ, RZ, R3 ;  /* 0x000000ffff177224 */ /* 0x000fce00078e0003 */
[----:B-1----:R-:W-:Y:S05]  /*0460*/  CALL.REL.NOINC `($__internal_0_$__cuda_sm20_div_rn_f64_full) ;  /* 0x0000000800347944 */ /* 0x002fea0003c00000 */
[----:B------:R-:W-:Y:S01]  /*0470*/  IMAD.MOV.U32 R8, RZ, RZ, R26 ;  /* 0x000000ffff087224 */ /* 0x000fe200078e001a */
[----:B------:R-:W-:-:S07]  /*0480*/  MOV R9, R27 ;  /* 0x0000001b00097202 */ /* 0x000fce0000000f00 */
.L_x_7:
[----:B------:R-:W-:Y:S05]  /*0490*/  BSYNC.RECONVERGENT B1 ;  /* 0x0000000000017941 */ /* 0x000fea0003800200 */
.L_x_6:
[----:B------:R-:W0:Y:S01]  /*04a0*/  MUFU.RCP64H R13, R3 ;  /* 0x00000003000d7308 */ /* 0x000e220000001800 */
[----:B------:R-:W-:Y:S01]  /*04b0*/  IMAD.MOV.U32 R12, RZ, RZ, 0x1 ;  /* 0x00000001ff0c7424 */ /* 0x000fe200078e00ff */
[----:B-1----:R-:W-:Y:S01]  /*04c0*/  R2UR UR4, R10 ;  /* 0x000000000a0472ca */ /* 0x002fe200000e0000 */
[----:B------:R-:W-:Y:S01]  /*04d0*/  BSSY.RECONVERGENT B1, `(.L_x_8) ;  /* 0x0000018000017945 */ /* 0x000fe20003800200 */
[----:B------:R-:W-:-:S03]  /*04e0*/  R2UR UR5, R11 ;  /* 0x000000000b0572ca */ /* 0x000fc600000e0000 */
[----:B0-----:R-:W-:-:S08]  /*04f0*/  DFMA R18, -R2, R12, 1 ;  /* 0x3ff000000212742b */ /* 0x001fd0000000010c */
[----:B------:R-:W-:-:S08]  /*0500*/  DFMA R18, R18, R18, R18 ;  /* 0x000000121212722b */ /* 0x000fd00000000012 */
[----:B------:R-:W-:Y:S01]  /*0510*/  DFMA R12, R12, R18, R12 ;  /* 0x000000120c0c722b */ /* 0x000fe2000000000c */
[----:B------:R-:W-:-:S05]  /*0520*/  IMAD.WIDE.U32 R18, R15, 0x8, R16 ;  /* 0x000000080f127825 */ /* 0x000fca00078e0010 */
[----:B------:R0:W-:Y:S02]  /*0530*/  ST.E.64 desc[UR4][R18.64], R8 ;  /* 0x0000000812007985 */ /* 0x0001e4000c101b04 */
[----:B------:R-:W-:-:S08]  /*0540*/  DFMA R20, -R2, R12, 1 ;  /* 0x3ff000000214742b */ /* 0x000fd0000000010c */
[----:B------:R-:W-:Y:S01]  /*0550*/  DFMA R24, R12, R20, R12 ;  /* 0x000000140c18722b */ /* 0x000fe2000000000c */
[----:B------:R-:W-:Y:S01]  /*0560*/  CS2R R12, SRZ ;  /* 0x00000000000c7805 */ /* 0x000fe2000001ff00 */
[----:B------:R-:W-:Y:S09]  /*0570*/  @P1 BRA `(.L_x_9) ;  /* 0x0000000000341947 */ /* 0x000ff20003800000 */
[----:B------:R-:W1:Y:S01]  /*0580*/  LDC.64 R22, c[0x0][0x380] ;  /* 0x0000e000ff167b82 */ /* 0x000e620000000a00 */
[----:B------:R-:W-:Y:S01]  /*0590*/  IMAD.MOV.U32 R7, RZ, RZ, R15 ;  /* 0x000000ffff077224 */ /* 0x000fe200078e000f */
[----:B------:R-:W-:-:S07]  /*05a0*/  CS2R R12, SRZ ;  /* 0x00000000000c7805 */ /* 0x000fce000001ff00 */
.L_x_10:
[----:B------:R-:W-:Y:S01]  /*05b0*/  R2UR UR4, R10 ;  /* 0x000000000a0472ca */ /* 0x000fe200000e0000 */
[----:B01----:R-:W-:Y:S01]  /*05c0*/  IMAD.WIDE.U32 R18, R7, 0x8, R22 ;  /* 0x0000000807127825 */ /* 0x003fe200078e0016 */
[----:B------:R-:W-:-:S13]  /*05d0*/  R2UR UR5, R11 ;  /* 0x000000000b0572ca */ /* 0x000fda00000e0000 */
[----:B------:R-:W2:Y:S01]  /*05e0*/  LDG.E.64 R18, desc[UR4][R18.64] ;  /* 0x0000000412127981 */ /* 0x000ea2000c1e1b00 */
[----:B------:R-:W0:Y:S02]  /*05f0*/  LDCU UR4, c[0x0][0x38c] ;  /* 0x00007180ff0477ac */ /* 0x000e240008000800 */
[----:B0-----:R-:W-:-:S05]  /*0600*/  VIADD R7, R7, UR4 ;  /* 0x0000000407077c36 */ /* 0x001fca0008000000 */
[----:B------:R-:W-:Y:S01]  /*0610*/  ISETP.GE.AND P0, PT, R7, R6, PT ;  /* 0x000000060700720c */ /* 0x000fe20003f06270 */
[----:B--2---:R-:W-:-:S08]  /*0620*/  DADD R20, R18, -R8 ;  /* 0x0000000012147229 */ /* 0x004fd00000000808 */
[----:B------:R-:W-:-:S04]  /*0630*/  DFMA R12, R20, R20, R12 ;  /* 0x00000014140c722b */ /* 0x000fc8000000000c */
[----:B------:R-:W-:Y:S07]  /*0640*/  @!P0 BRA `(.L_x_10) ;  /* 0xfffffffc00d88947 */ /* 0x000fee000383ffff */
.L_x_9:
[----:B------:R-:W-:Y:S05]  /*0650*/  BSYNC.RECONVERGENT B1 ;  /* 0x0000000000017941 */ /* 0x000fea0003800200 */
.L_x_8:
[----:B0-----:R-:W-:Y:S01]  /*0660*/  DMUL R8, R24, R12 ;  /* 0x0000000c18087228 */ /* 0x001fe20000000000 */
[----:B------:R-:W-:Y:S01]  /*0670*/  FSETP.GEU.AND P1, PT, |R13|, 6.5827683646048100446e-37, PT ;  /* 0x036000000d00780b */ /* 0x000fe20003f2e200 */
[----:B------:R-:W-:Y:S06]  /*0680*/  BSSY.RECONVERGENT B1, `(.L_x_11) ;  /* 0x000000e000017945 */ /* 0x000fec0003800200 */
[----:B------:R-:W-:-:S08]  /*0690*/  DFMA R18, -R2, R8, R12 ;  /* 0x000000080212722b */ /* 0x000fd0000000010c */
[----:B------:R-:W-:-:S10]  /*06a0*/  DFMA R8, R24, R18, R8 ;  /* 0x000000121808722b */ /* 0x000fd40000000008 */
[----:B------:R-:W-:-:S05]  /*06b0*/  FFMA R0, RZ, R3, R9 ;  /* 0x00000003ff007223 */ /* 0x000fca0000000009 */
[----:B------:R-:W-:-:S13]  /*06c0*/  FSETP.GT.AND P0, PT, |R0|, 1.469367938527859385e-39, PT ;  /* 0x001000000000780b */ /* 0x000fda0003f04200 */
[----:B------:R-:W-:Y:S05]  /*06d0*/  @P0 BRA P1, `(.L_x_12) ;  /* 0x0000000000200947 */ /* 0x000fea0000800000 */
[----:B------:R-:W-:Y:S01]  /*06e0*/  IMAD.MOV.U32 R24, RZ, RZ, R12 ;  /* 0x000000ffff187224 */ /* 0x000fe200078e000c */
[----:B------:R-:W-:Y:S01]  /*06f0*/  MOV R0, 0x740 ;  /* 0x0000074000007802 */ /* 0x000fe20000000f00 */
[----:B------:R-:W-:Y:S02]  /*0700*/  IMAD.MOV.U32 R25, RZ, RZ, R13 ;  /* 0x000000ffff197224 */ /* 0x000fe400078e000d */
[----:B------:R-:W-:Y:S02]  /*0710*/  IMAD.MOV.U32 R22, RZ, RZ, R2 ;  /* 0x000000ffff167224 */ /* 0x000fe400078e0002 */
[----:B------:R-:W-:-:S07]  /*0720*/  IMAD.MOV.U32 R23, RZ, RZ, R3 ;  /* 0x000000ffff177224 */ /* 0x000fce00078e0003 */
[----:B------:R-:W-:Y:S05]  /*0730*/  CALL.REL.NOINC `($__internal_0_$__cuda_sm20_div_rn_f64_full) ;  /* 0x0000000400807944 */ /* 0x000fea0003c00000 */
[----:B------:R-:W-:Y:S02]  /*0740*/  IMAD.MOV.U32 R8, RZ, RZ, R26 ;  /* 0x000000ffff087224 */ /* 0x000fe400078e001a */
[----:B------:R-:W-:-:S07]  /*0750*/  IMAD.MOV.U32 R9, RZ, RZ, R27 ;  /* 0x000000ffff097224 */ /* 0x000fce00078e001b */
.L_x_12:
[----:B------:R-:W-:Y:S05]  /*0760*/  BSYNC.RECONVERGENT B1 ;  /* 0x0000000000017941 */ /* 0x000fea0003800200 */
.L_x_11:
[----:B------:R-:W0:Y:S01]  /*0770*/  MUFU.RSQ64H R13, R9 ;  /* 0x00000009000d7308 */ /* 0x000e220000001c00 */
[----:B------:R-:W-:Y:S01]  /*0780*/  IADD3 R12, PT, PT, R9, -0x3500000, RZ ;  /* 0xfcb00000090c7810 */ /* 0x000fe20007ffe0ff */
[----:B------:R-:W-:Y:S01]  /*0790*/  IMAD.MOV.U32 R20, RZ, RZ, 0x0 ;  /* 0x00000000ff147424 */ /* 0x000fe200078e00ff */
[----:B------:R-:W-:Y:S01]  /*07a0*/  BSSY.RECONVERGENT B1, `(.L_x_13) ;  /* 0x0000010000017945 */ /* 0x000fe20003800200 */
[----:B------:R-:W-:Y:S01]  /*07b0*/  IMAD.MOV.U32 R21, RZ, RZ, 0x3fd80000 ;  /* 0x3fd80000ff157424 */ /* 0x000fe200078e00ff */
[----:B------:R-:W-:Y:S02]  /*07c0*/  ISETP.GE.U32.AND P0, PT, R12, 0x7ca00000, PT ;  /* 0x7ca000000c00780c */ /* 0x000fe40003f06070 */
[----:B0-----:R-:W-:-:S08]  /*07d0*/  DMUL R18, R12, R12 ;  /* 0x0000000c0c127228 */ /* 0x001fd00000000000 */
[----:B------:R-:W-:-:S08]  /*07e0*/  DFMA R18, -R18, R8, 1 ;  /* 0x3ff000001212742b */ /* 0x000fd00000000108 */
[----:B------:R-:W-:Y:S02]  /*07f0*/  DFMA R20, R18, R20, 0.5 ;  /* 0x3fe000001214742b */ /* 0x000fe40000000014 */
[----:B------:R-:W-:-:S08]  /*0800*/  DMUL R18, R12, R18 ;  /* 0x000000120c127228 */ /* 0x000fd00000000000 */
[----:B------:R-:W-:-:S08]  /*0810*/  DFMA R24, R20, R18, R12 ;  /* 0x000000121418722b */ /* 0x000fd0000000000c */
[----:B------:R-:W-:Y:S02]  /*0820*/  DMUL R18, R24, R8 ;  /* 0x0000000818127228 */ /* 0x000fe40000000000 */
[----:B------:R-:W-:Y:S02]  /*0830*/  VIADD R23, R25, 0xfff00000 ;  /* 0xfff0000019177836 */ /* 0x000fe40000000000 */
[----:B------:R-:W-:-:S04]  /*0840*/  IMAD.MOV.U32 R22, RZ, RZ, R24 ;  /* 0x000000ffff167224 */ /* 0x000fc800078e0018 */
[----:B------:R-:W-:-:S08]  /*0850*/  DFMA R26, R18, -R18, R8 ;  /* 0x80000012121a722b */ /* 0x000fd00000000008 */
[----:B------:R-:W-:Y:S01]  /*0860*/  DFMA R20, R26, R22, R18 ;  /* 0x000000161a14722b */ /* 0x000fe20000000012 */
[----:B------:R-:W-:Y:S10]  /*0870*/  @!P0 BRA `(.L_x_14) ;  /* 0x0000000000088947 */ /* 0x000ff40003800000 */
[----:B------:R-:W-:-:S07]  /*0880*/  MOV R0, 0x8a0 ;  /* 0x000008a000007802 */ /* 0x000fce0000000f00 */
[----:B------:R-:W-:Y:S05]  /*0890*/  CALL.REL.NOINC `($__internal_1_$__cuda_sm20_dsqrt_rn_f64_mediumpath_v1) ;  /* 0x0000000800947944 */ /* 0x000fea0003c00000 */
.L_x_14:
[----:B------:R-:W-:Y:S05]  /*08a0*/  BSYNC.RECONVERGENT B1 ;  /* 0x0000000000017941 */ /* 0x000fea0003800200 */
.L_x_13:
[----:B------:R-:W-:Y:S01]  /*08b0*/  IMAD.WIDE.U32 R8, R15, 0x8, R4 ;  /* 0x000000080f087825 */ /* 0x000fe200078e0004 */
[----:B------:R-:W-:Y:S02]  /*08c0*/  R2UR UR4, R10 ;  /* 0x000000000a0472ca */ /* 0x000fe400000e0000 */
[----:B------:R-:W-:Y:S01]  /*08d0*/  R2UR UR5, R11 ;  /* 0x000000000b0572ca */ /* 0x000fe200000e0000 */
[----:B------:R-:W-:-:S05]  /*08e0*/  VIADD R15, R15, 0x1 ;  /* 0x000000010f0f7836 */ /* 0x000fca0000000000 */
[----:B------:R-:W-:-:S07]  /*08f0*/  ISETP.NE.AND P0, PT, R15, UR38, PT ;  /* 0x000000260f007c0c */ /* 0x000fce000bf05270 */
[----:B------:R3:W-:Y:S06]  /*0900*/  ST.E.64 desc[UR4][R8.64], R20 ;  /* 0x0000001408007985 */ /* 0x0007ec000c101b04 */
[----:B------:R-:W-:Y:S05]  /*0910*/  @P0 BRA `(.L_x_15) ;  /* 0xfffffff8003c0947 */ /* 0x000fea000383ffff */
[----:B------:R-:W-:Y:S05]  /*0920*/  BSYNC.RECONVERGENT B0 ;  /* 0x0000000000007941 */ /* 0x000fea0003800200 */
.L_x_2:
[----:B------:R-:W0:Y:S01]  /*0930*/  S2R R3, SR_TID.X ;  /* 0x0000000000037919 */ /* 0x000e220000002100 */
[----:B------:R-:W0:Y:S08]  /*0940*/  S2UR UR4, SR_CTAID.X ;  /* 0x00000000000479c3 */ /* 0x000e300000002500 */
[----:B------:R-:W2:Y:S08]  /*0950*/  LDC.64 R6, c[0x0][0x388] ;  /* 0x0000e200ff067b82 */ /* 0x000eb00000000a00 */
[----:B---3--:R-:W0:Y:S01]  /*0960*/  LDC R8, c[0x0][0x360] ;  /* 0x0000d800ff087b82 */ /* 0x008e220000000800 */
[----:B--2---:R-:W-:-:S02]  /*0970*/  IMAD R2, R7, R6, RZ ;  /* 0x0000000607027224 */ /* 0x004fc400078e02ff */
[----:B0-----:R-:W-:-:S05]  /*0980*/  IMAD R3, R8, UR4, R3 ;  /* 0x0000000408037c24 */ /* 0x001fca000f8e0203 */
[----:B------:R-:W-:-:S13]  /*0990*/  ISETP.GE.AND P0, PT, R3, R2, PT ;  /* 0x000000020300720c */ /* 0x000fda0003f06270 */
[----:B------:R-:W-:Y:S05]  /*09a0*/  @P0 EXIT ;  /* 0x000000000000094d */ /* 0x000fea0003800000 */
[----:B------:R-:W0:Y:S01]  /*09b0*/  LDC.64 R14, c[0x0][0x380] ;  /* 0x0000e000ff0e7b82 */ /* 0x000e220000000a00 */
[----:B------:R-:W2:Y:S01]  /*09c0*/  LDCU UR4, c[0x0][0x370] ;  /* 0x00006e00ff0477ac */ /* 0x000ea20008000800 */
[----:B------:R-:W-:Y:S02]  /*09d0*/  IMAD.MOV.U32 R6, RZ, RZ, RZ ;  /* 0x000000ffff067224 */ /* 0x000fe400078e00ff */
[----:B--2---:R-:W-:-:S07]  /*09e0*/  IMAD R8, R8, UR4, RZ ;  /* 0x0000000408087c24 */ /* 0x004fce000f8e02ff */
.L_x_19:
[----:B-1----:R-:W-:Y:S01]  /*09f0*/  R2UR UR4, R10 ;  /* 0x000000000a0472ca */ /* 0x002fe200000e0000 */
[----:B0-2---:R-:W-:Y:S01]  /*0a00*/  IMAD.WIDE R18, R3, 0x8, R14 ;  /* 0x0000000803127825 */ /* 0x005fe200078e020e */
[----:B------:R-:W-:-:S13]  /*0a10*/  R2UR UR5, R11 ;  /* 0x000000000b0572ca */ /* 0x000fda00000e0000 */
[----:B------:R0:W5:Y:S01]  /*0a20*/  LDG.E.64 R12, desc[UR4][R18.64] ;  /* 0x00000004120c7981 */ /* 0x000162000c1e1b00 */
[----:B------:R-:W1:Y:S01]  /*0a30*/  LDCU UR4, c[0x0][0x38c] ;  /* 0x00007180ff0477ac */ /* 0x000e620008000800 */
[----:B------:R-:W-:Y:S01]  /*0a40*/  VIADD R0, R6, 0x1 ;  /* 0x0000000106007836 */ /* 0x000fe20000000000 */
[----:B------:R-:W-:Y:S01]  /*0a50*/  BSSY.RECONVERGENT B0, `(.L_x_16) ;  /* 0x0000029000007945 */ /* 0x000fe20003800200 */
[----:B------:R-:W-:Y:S02]  /*0a60*/  IMAD.IADD R3, R8, 0x1, R3 ;  /* 0x0000000108037824 */ /* 0x000fe400078e0203 */
[----:B------:R-:W-:Y:S01]  /*0a70*/  IMAD.MOV.U32 R7, RZ, RZ, R6 ;  /* 0x000000ffff077224 */ /* 0x000fe200078e0006 */
[----:B------:R-:W-:Y:S02]  /*0a80*/  MOV R6, RZ ;  /* 0x000000ff00067202 */ /* 0x000fe40000000f00 */
[----:B------:R-:W-:Y:S02]  /*0a90*/  ISETP.GE.AND P1, PT, R3, R2, PT ;  /* 0x000000020300720c */ /* 0x000fe40003f26270 */
[----:B-1----:R-:W-:-:S13]  /*0aa0*/  ISETP.NE.AND P0, PT, R0, UR4, PT ;  /* 0x0000000400007c0c */ /* 0x002fda000bf05270 */
[----:B0-----:R-:W-:Y:S05]  /*0ab0*/  @!P0 BRA `(.L_x_17) ;  /* 0x0000000000888947 */ /* 0x001fea0003800000 */
[----:B------:R-:W-:Y:S01]  /*0ac0*/  R2UR UR4, R10 ;  /* 0x000000000a0472ca */ /* 0x000fe200000e0000 */
[----:B------:R-:W-:Y:S01]  /*0ad0*/  IMAD.WIDE R20, R7, 0x8, R4 ;  /* 0x0000000807147825 */ /* 0x000fe200078e0204 */
[----:B------:R-:W-:-:S13]  /*0ae0*/  R2UR UR5, R11 ;  /* 0x000000000b0572ca */ /* 0x000fda00000e0000 */
[----:B------:R-:W2:Y:S01]  /*0af0*/  LD.E.64 R20, desc[UR4][R20.64] ;  /* 0x0000000414147980 */ /* 0x000ea2000c101b00 */
[----:B------:R-:W-:Y:S01]  /*0b00*/  IMAD.MOV.U32 R6, RZ, RZ, R0 ;  /* 0x000000ffff067224 */ /* 0x000fe200078e0000 */
[----:B--2---:R-:W-:-:S14]  /*0b10*/  DSETP.NEU.AND P0, PT, R20, RZ, PT ;  /* 0x000000ff1400722a */ /* 0x004fdc0003f0d000 */
[----:B------:R-:W-:Y:S05]  /*0b20*/  @!P0 BRA `(.L_x_17) ;  /* 0x00000000006c8947 */ /* 0x000fea0003800000 */
[----:B------:R-:W-:Y:S01]  /*0b30*/  R2UR UR4, R10 ;  /* 0x000000000a0472ca */ /* 0x000fe200000e0000 */
[----:B------:R-:W-:Y:S01]  /*0b40*/  IMAD.WIDE R22, R7, 0x8, R16 ;  /* 0x0000000807167825 */ /* 0x000fe200078e0210 */
[----:B------:R-:W-:-:S13]  /*0b50*/  R2UR UR5, R11 ;  /* 0x000000000b0572ca */ /* 0x000fda00000e0000 */
[----:B------:R-:W2:Y:S01]  /*0b60*/  LD.E.64 R22, desc[UR4][R22.64] ;  /* 0x0000000416167980 */ /* 0x000ea2000c101b00 */
[----:B------:R-:W0:Y:S01]  /*0b70*/  MUFU.RCP64H R25, R21 ;  /* 0x0000001500197308 */ /* 0x000e220000001800 */
[----:B------:R-:W-:Y:S01]  /*0b80*/  IMAD.MOV.U32 R24, RZ, RZ, 0x1 ;  /* 0x00000001ff187424 */ /* 0x000fe200078e00ff */
[----:B------:R-:W-:Y:S05]  /*0b90*/  BSSY.RECONVERGENT B1, `(.L_x_17) ;  /* 0x0000014000017945 */ /* 0x000fea0003800200 */
[----:B0-----:R-:W-:-:S08]  /*0ba0*/  DFMA R26, -R20, R24, 1 ;  /* 0x3ff00000141a742b */ /* 0x001fd00000000118 */
[----:B------:R-:W-:-:S08]  /*0bb0*/  DFMA R26, R26, R26, R26 ;  /* 0x0000001a1a1a722b */ /* 0x000fd0000000001a */
[----:B------:R-:W-:-:S08]  /*0bc0*/  DFMA R26, R24, R26, R24 ;  /* 0x0000001a181a722b */ /* 0x000fd00000000018 */
[----:B------:R-:W-:-:S08]  /*0bd0*/  DFMA R28, -R20, R26, 1 ;  /* 0x3ff00000141c742b */ /* 0x000fd0000000011a */
[----:B------:R-:W-:Y:S02]  /*0be0*/  DFMA R28, R26, R28, R26 ;  /* 0x0000001c1a1c722b */ /* 0x000fe4000000001a */
[----:B--2--5:R-:W-:-:S08]  /*0bf0*/  DADD R24, R12, -R22 ;  /* 0x000000000c187229 */ /* 0x024fd00000000816 */
[----:B------:R-:W-:Y:S02]  /*0c00*/  DMUL R12, R24, R28 ;  /* 0x0000001c180c7228 */ /* 0x000fe40000000000 */
[----:B------:R-:W-:-:S06]  /*0c10*/  FSETP.GEU.AND P2, PT, |R25|, 6.5827683646048100446e-37, PT ;  /* 0x036000001900780b */ /* 0x000fcc0003f4e200 */
[----:B------:R-:W-:-:S08]  /*0c20*/  DFMA R26, -R20, R12, R24 ;  /* 0x0000000c141a722b */ /* 0x000fd00000000118 */
[----:B------:R-:W-:-:S10]  /*0c30*/  DFMA R12, R28, R26, R12 ;  /* 0x0000001a1c0c722b */ /* 0x000fd4000000000c */
[----:B------:R-:W-:-:S05]  /*0c40*/  FFMA R0, RZ, R21, R13 ;  /* 0x00000015ff007223 */ /* 0x000fca000000000d */
[----:B------:R-:W-:-:S13]  /*0c50*/  FSETP.GT.AND P0, PT, |R0|, 1.469367938527859385e-39, PT ;  /* 0x001000000000780b */ /* 0x000fda0003f04200 */
[----:B------:R-:W-:Y:S05]  /*0c60*/  @P0 BRA P2, `(.L_x_18) ;  /* 0x0000000000180947 */ /* 0x000fea0001000000 */
[----:B------:R-:W-:Y:S01]  /*0c70*/  IMAD.MOV.U32 R22, RZ, RZ, R20 ;  /* 0x000000ffff167224 */ /* 0x000fe200078e0014 */
[----:B------:R-:W-:Y:S01]  /*0c80*/  MOV R0, 0xcb0 ;  /* 0x00000cb000007802 */ /* 0x000fe20000000f00 */
[----:B------:R-:W-:-:S07]  /*0c90*/  IMAD.MOV.U32 R23, RZ, RZ, R21 ;  /* 0x000000ffff177224 */ /* 0x000fce00078e0015 */
[----:B------:R-:W-:Y:S05]  /*0ca0*/  CALL.REL.NOINC `($__internal_0_$__cuda_sm20_div_rn_f64_full) ;  /* 0x0000000000247944 */ /* 0x000fea0003c00000 */
[----:B------:R-:W-:Y:S02]  /*0cb0*/  IMAD.MOV.U32 R12, RZ, RZ, R26 ;  /* 0x000000ffff0c7224 */ /* 0x000fe400078e001a */
[----:B------:R-:W-:-:S07]  /*0cc0*/  IMAD.MOV.U32 R13, RZ, RZ, R27 ;  /* 0x000000ffff0d7224 */ /* 0x000fce00078e001b */
.L_x_18:
[----:B------:R-:W-:Y:S05]  /*0cd0*/  BSYNC.RECONVERGENT B1 ;  /* 0x0000000000017941 */ /* 0x000fea0003800200 */
.L_x_17:
[----:B------:R-:W-:Y:S05]  /*0ce0*/  BSYNC.RECONVERGENT B0 ;  /* 0x0000000000007941 */ /* 0x000fea0003800200 */
.L_x_16:
[----:B------:R-:W-:Y:S02]  /*0cf0*/  R2UR UR4, R10 ;  /* 0x000000000a0472ca */ /* 0x000fe400000e0000 */
[----:B------:R-:W-:-:S13]  /*0d00*/  R2UR UR5, R11 ;  /* 0x000000000b0572ca */ /* 0x000fda00000e0000 */
[----:B-----5:R2:W-:Y:S01]  /*0d10*/  STG.E.64 desc[UR4][R18.64], R12 ;  /* 0x0000000c12007986 */ /* 0x0205e2000c101b04 */
[----:B------:R-:W-:Y:S05]  /*0d20*/  @!P1 BRA `(.L_x_19) ;  /* 0xfffffffc00309947 */ /* 0x000fea000383ffff */
[----:B------:R-:W-:Y:S05]  /*0d30*/  EXIT ;  /* 0x000000000000794d */ /* 0x000fea0003800000 */
        .weak           $__internal_0_$__cuda_sm20_div_rn_f64_full
        .type           $__internal_0_$__cuda_sm20_div_rn_f64_full,@function
        .size           $__internal_0_$__cuda_sm20_div_rn_f64_full,($__internal_1_$__cuda_sm20_dsqrt_rn_f64_mediumpath_v1 - $__internal_0_$__cuda_sm20_div_rn_f64_full)
$__internal_0_$__cuda_sm20_div_rn_f64_full:
[C---:B------:R-:W-:Y:S01]  /*0d40*/  FSETP.GEU.AND P0, PT, |R23|.reuse, 1.469367938527859385e-39, PT ;  /* 0x001000001700780b */ /* 0x040fe20003f0e200 */
[----:B------:R-:W-:Y:S01]  /*0d50*/  IMAD.MOV.U32 R12, RZ, RZ, 0x1 ;  /* 0x00000001ff0c7424 */ /* 0x000fe200078e00ff */
[----:B------:R-:W-:Y:S01]  /*0d60*/  LOP3.LUT R20, R23, 0x800fffff, RZ, 0xc0, !PT ;  /* 0x800fffff17147812 */ /* 0x000fe200078ec0ff */
[----:B------:R-:W-:Y:S01]  /*0d70*/  BSSY.RECONVERGENT B2, `(.L_x_20) ;  /* 0x0000054000027945 */ /* 0x000fe20003800200 */
[C---:B------:R-:W-:Y:S02]  /*0d80*/  FSETP.GEU.AND P3, PT, |R25|.reuse, 1.469367938527859385e-39, PT ;  /* 0x001000001900780b */ /* 0x040fe40003f6e200 */
[----:B------:R-:W-:Y:S01]  /*0d90*/  LOP3.LUT R21, R20, 0x3ff00000, RZ, 0xfc, !PT ;  /* 0x3ff0000014157812 */ /* 0x000fe200078efcff */
[----:B------:R-:W-:Y:S01]  /*0da0*/  IMAD.MOV.U32 R20, RZ, RZ, R22 ;  /* 0x000000ffff147224 */ /* 0x000fe200078e0016 */
[----:B------:R-:W-:Y:S02]  /*0db0*/  LOP3.LUT R32, R25, 0x7ff00000, RZ, 0xc0, !PT ;  /* 0x7ff0000019207812 */ /* 0x000fe400078ec0ff */
[----:B------:R-:W-:-:S03]  /*0dc0*/  LOP3.LUT R9, R23, 0x7ff00000, RZ, 0xc0, !PT ;  /* 0x7ff0000017097812 */ /* 0x000fc600078ec0ff */
[----:B------:R-:W-:Y:S01]  /*0dd0*/  @!P0 DMUL R20, R22, 8.98846567431157953865e+307 ;  /* 0x7fe0000016148828 */ /* 0x000fe20000000000 */
[----:B------:R-:W-:-:S03]  /*0de0*/  ISETP.GE.U32.AND P2, PT, R32, R9, PT ;  /* 0x000000092000720c */ /* 0x000fc60003f46070 */
[----:B------:R-:W-:Y:S02]  /*0df0*/  @!P3 LOP3.LUT R7, R23, 0x7ff00000, RZ, 0xc0, !PT ;  /* 0x7ff000001707b812 */ /* 0x000fe400078ec0ff */
[----:B------:R-:W0:Y:S02]  /*0e00*/  MUFU.RCP64H R13, R21 ;  /* 0x00000015000d7308 */ /* 0x000e240000001800 */
[----:B------:R-:W-:Y:S01]  /*0e10*/  @!P3 ISETP.GE.U32.AND P4, PT, R32, R7, PT ;  /* 0x000000072000b20c */ /* 0x000fe20003f86070 */
[----:B------:R-:W-:Y:S01]  /*0e20*/  IMAD.MOV.U32 R7, RZ, RZ, 0x1ca00000 ;  /* 0x1ca00000ff077424 */ /* 0x000fe200078e00ff */
[----:B------:R-:W-:-:S04]  /*0e30*/  @!P0 LOP3.LUT R9, R21, 0x7ff00000, RZ, 0xc0, !PT ;  /* 0x7ff0000015098812 */ /* 0x000fc800078ec0ff */
[----:B------:R-:W-:-:S04]  /*0e40*/  @!P3 SEL R29, R7, 0x63400000, !P4 ;  /* 0x63400000071db807 */ /* 0x000fc80006000000 */
[----:B------:R-:W-:-:S04]  /*0e50*/  @!P3 LOP3.LUT R30, R29, 0x80000000, R25, 0xf8, !PT ;  /* 0x800000001d1eb812 */ /* 0x000fc800078ef819 */
[----:B------:R-:W-:Y:S01]  /*0e60*/  @!P3 LOP3.LUT R31, R30, 0x100000, RZ, 0xfc, !PT ;  /* 0x001000001e1fb812 */ /* 0x000fe200078efcff */
[----:B0-----:R-:W-:Y:S01]  /*0e70*/  DFMA R26, R12, -R20, 1 ;  /* 0x3ff000000c1a742b */ /* 0x001fe20000000814 */
[----:B------:R-:W-:-:S07]  /*0e80*/  @!P3 IMAD.MOV.U32 R30, RZ, RZ, RZ ;  /* 0x000000ffff1eb224 */ /* 0x000fce00078e00ff */
[----:B------:R-:W-:-:S08]  /*0e90*/  DFMA R26, R26, R26, R26 ;  /* 0x0000001a1a1a722b */ /* 0x000fd0000000001a */
[----:B------:R-:W-:Y:S01]  /*0ea0*/  DFMA R26, R12, R26, R12 ;  /* 0x0000001a0c1a722b */ /* 0x000fe2000000000c */
[----:B------:R-:W-:Y:S02]  /*0eb0*/  SEL R13, R7, 0x63400000, !P2 ;  /* 0x63400000070d7807 */ /* 0x000fe40005000000 */
[----:B------:R-:W-:Y:S02]  /*0ec0*/  MOV R12, R24 ;  /* 0x00000018000c7202 */ /* 0x000fe40000000f00 */
[----:B------:R-:W-:-:S03]  /*0ed0*/  LOP3.LUT R13, R13, 0x800fffff, R25, 0xf8, !PT ;  /* 0x800fffff0d0d7812 */ /* 0x000fc600078ef819 */
[----:B------:R-:W-:-:S03]  /*0ee0*/  DFMA R28, R26, -R20, 1 ;  /* 0x3ff000001a1c742b */ /* 0x000fc60000000814 */
[----:B------:R-:W-:-:S05]  /*0ef0*/  @!P3 DFMA R12, R12, 2, -R30 ;  /* 0x400000000c0cb82b */ /* 0x000fca000000081e */
[----:B------:R-:W-:-:S05]  /*0f00*/  DFMA R28, R26, R28, R26 ;  /* 0x0000001c1a1c722b */ /* 0x000fca000000001a */
[----:B------:R-:W-:-:S03]  /*0f10*/  @!P3 LOP3.LUT R32, R13, 0x7ff00000, RZ, 0xc0, !PT ;  /* 0x7ff000000d20b812 */ /* 0x000fc600078ec0ff */
[----:B------:R-:W-:Y:S02]  /*0f20*/  DMUL R26, R28, R12 ;  /* 0x0000000c1c1a7228 */ /* 0x000fe40000000000 */
[----:B------:R-:W-:-:S05]  /*0f30*/  VIADD R33, R32, 0xffffffff ;  /* 0xffffffff20217836 */ /* 0x000fca0000000000 */
[----:B------:R-:W-:Y:S01]  /*0f40*/  ISETP.GT.U32.AND P0, PT, R33, 0x7feffffe, PT ;  /* 0x7feffffe2100780c */ /* 0x000fe20003f04070 */
[----:B------:R-:W-:Y:S01]  /*0f50*/  VIADD R33, R9, 0xffffffff ;  /* 0xffffffff09217836 */ /* 0x000fe20000000000 */
[----:B------:R-:W-:-:S04]  /*0f60*/  DFMA R30, R26, -R20, R12 ;  /* 0x800000141a1e722b */ /* 0x000fc8000000000c */
[----:B------:R-:W-:-:S04]  /*0f70*/  ISETP.GT.U32.OR P0, PT, R33, 0x7feffffe, P0 ;  /* 0x7feffffe2100780c */ /* 0x000fc80000704470 */
[----:B------:R-:W-:-:S09]  /*0f80*/  DFMA R30, R28, R30, R26 ;  /* 0x0000001e1c1e722b */ /* 0x000fd2000000001a */
[----:B------:R-:W-:Y:S05]  /*0f90*/  @P0 BRA `(.L_x_21) ;  /* 0x0000000000700947 */ /* 0x000fea0003800000 */
[----:B------:R-:W-:Y:S02]  /*0fa0*/  LOP3.LUT R25, R25, 0x7ff00000, RZ, 0xc0, !PT ;  /* 0x7ff0000019197812 */ /* 0x000fe400078ec0ff */
[----:B------:R-:W-:-:S04]  /*0fb0*/  LOP3.LUT R24, R23, 0x7ff00000, RZ, 0xc0, !PT ;  /* 0x7ff0000017187812 */ /* 0x000fc800078ec0ff */
[CC--:B------:R-:W-:Y:S02]  /*0fc0*/  VIADDMNMX R9, R25.reuse, -R24.reuse, 0xb9600000, !PT ;  /* 0xb960000019097446 */ /* 0x0c0fe40007800918 */
[----:B------:R-:W-:Y:S02]  /*0fd0*/  ISETP.GE.U32.AND P0, PT, R25, R24, PT ;  /* 0x000000181900720c */ /* 0x000fe40003f06070 */
[----:B------:R-:W-:Y:S02]  /*0fe0*/  VIMNMX R9, PT, PT, R9, 0x46a00000, PT ;  /* 0x46a0000009097848 */ /* 0x000fe40003fe0100 */
[----:B------:R-:W-:-:S05]  /*0ff0*/  SEL R24, R7, 0x63400000, !P0 ;  /* 0x6340000007187807 */ /* 0x000fca0004000000 */
[----:B------:R-:W-:Y:S02]  /*1000*/  IMAD.IADD R7, R9, 0x1, -R24 ;  /* 0x0000000109077824 */ /* 0x000fe400078e0a18 */
[----:B------:R-:W-:Y:S02]  /*1010*/  IMAD.MOV.U32 R24, RZ, RZ, RZ ;  /* 0x000000ffff187224 */ /* 0x000fe400078e00ff */
[----:B------:R-:W-:-:S06]  /*1020*/  VIADD R25, R7, 0x7fe00000 ;  /* 0x7fe0000007197836 */ /* 0x000fcc0000000000 */
[----:B------:R-:W-:-:S10]  /*1030*/  DMUL R26, R30, R24 ;  /* 0x000000181e1a7228 */ /* 0x000fd40000000000 */
[----:B------:R-:W-:-:S13]  /*1040*/  FSETP.GTU.AND P0, PT, |R27|, 1.469367938527859385e-39, PT ;  /* 0x001000001b00780b */ /* 0x000fda0003f0c200 */
[----:B------:R-:W-:Y:S05]  /*1050*/  @P0 BRA `(.L_x_22) ;  /* 0x0000000000940947 */ /* 0x000fea0003800000 */
[----:B------:R-:W-:Y:S01]  /*1060*/  DFMA R12, R30, -R20, R12 ;  /* 0x800000141e0c722b */ /* 0x000fe2000000000c */
[----:B------:R-:W-:-:S09]  /*1070*/  IMAD.MOV.U32 R24, RZ, RZ, RZ ;  /* 0x000000ffff187224 */ /* 0x000fd200078e00ff */
[C---:B------:R-:W-:Y:S02]  /*1080*/  FSETP.NEU.AND P0, PT, R13.reuse, RZ, PT ;  /* 0x000000ff0d00720b */ /* 0x040fe40003f0d000 */
[----:B------:R-:W-:-:S04]  /*1090*/  LOP3.LUT R23, R13, 0x80000000, R23, 0x48, !PT ;  /* 0x800000000d177812 */ /* 0x000fc800078e4817 */
[----:B------:R-:W-:-:S07]  /*10a0*/  LOP3.LUT R25, R23, R25, RZ, 0xfc, !PT ;  /* 0x0000001917197212 */ /* 0x000fce00078efcff */
[----:B------:R-:W-:Y:S05]  /*10b0*/  @!P0 BRA `(.L_x_22) ;  /* 0x00000000007c8947 */ /* 0x000fea0003800000 */
[----:B------:R-:W-:Y:S01]  /*10c0*/  IMAD.MOV R13, RZ, RZ, -R7 ;  /* 0x000000ffff0d7224 */ /* 0x000fe200078e0a07 */
[----:B------:R-:W-:Y:S01]  /*10d0*/  DMUL.RP R24, R30, R24 ;  /* 0x000000181e187228 */ /* 0x000fe20000008000 */
[----:B------:R-:W-:Y:S01]  /*10e0*/  IMAD.MOV.U32 R12, RZ, RZ, RZ ;  /* 0x000000ffff0c7224 */ /* 0x000fe200078e00ff */
[----:B------:R-:W-:-:S05]  /*10f0*/  IADD3 R7, PT, PT, -R7, -0x43300000, RZ ;  /* 0xbcd0000007077810 */ /* 0x000fca0007ffe1ff */
[----:B------:R-:W-:-:S03]  /*1100*/  DFMA R12, R26, -R12, R30 ;  /* 0x8000000c1a0c722b */ /* 0x000fc6000000001e */
[----:B------:R-:W-:-:S07]  /*1110*/  LOP3.LUT R23, R25, R23, RZ, 0x3c, !PT ;  /* 0x0000001719177212 */ /* 0x000fce00078e3cff */
[----:B------:R-:W-:-:S04]  /*1120*/  FSETP.NEU.AND P0, PT, |R13|, R7, PT ;  /* 0x000000070d00720b */ /* 0x000fc80003f0d200 */
[----:B------:R-:W-:Y:S02]  /*1130*/  FSEL R26, R24, R26, !P0 ;  /* 0x0000001a181a7208 */ /* 0x000fe40004000000 */
[----:B------:R-:W-:Y:S01]  /*1140*/  FSEL R27, R23, R27, !P0 ;  /* 0x0000001b171b7208 */ /* 0x000fe20004000000 */
[----:B------:R-:W-:Y:S06]  /*1150*/  BRA `(.L_x_22) ;  /* 0x0000000000547947 */ /* 0x000fec0003800000 */
.L_x_21:
[----:B------:R-:W-:-:S14]  /*1160*/  DSETP.NAN.AND P0, PT, R24, R24, PT ;  /* 0x000000181800722a */ /* 0x000fdc0003f08000 */
[----:B------:R-:W-:Y:S05]  /*1170*/  @P0 BRA `(.L_x_23) ;  /* 0x0000000000440947 */ /* 0x000fea0003800000 */
[----:B------:R-:W-:-:S14]  /*1180*/  DSETP.NAN.AND P0, PT, R22, R22, PT ;  /* 0x000000161600722a */ /* 0x000fdc0003f08000 */
[----:B------:R-:W-:Y:S05]  /*1190*/  @P0 BRA `(.L_x_24) ;  /* 0x0000000000300947 */ /* 0x000fea0003800000 */
[----:B------:R-:W-:Y:S01]  /*11a0*/  ISETP.NE.AND P0, PT, R32, R9, PT ;  /* 0x000000092000720c */ /* 0x000fe20003f05270 */
[----:B------:R-:W-:Y:S01]  /*11b0*/  IMAD.MOV.U32 R27, RZ, RZ, -0x80000 ;  /* 0xfff80000ff1b7424 */ /* 0x000fe200078e00ff */
[----:B------:R-:W-:-:S11]  /*11c0*/  MOV R26, 0x0 ;  /* 0x00000000001a7802 */ /* 0x000fd60000000f00 */
[----:B------:R-:W-:Y:S05]  /*11d0*/  @!P0 BRA `(.L_x_22) ;  /* 0x0000000000348947 */ /* 0x000fea0003800000 */
[----:B------:R-:W-:Y:S02]  /*11e0*/  ISETP.NE.AND P0, PT, R32, 0x7ff00000, PT ;  /* 0x7ff000002000780c */ /* 0x000fe40003f05270 */
[----:B------:R-:W-:Y:S02]  /*11f0*/  LOP3.LUT R27, R25, 0x80000000, R23, 0x48, !PT ;  /* 0x80000000191b7812 */ /* 0x000fe400078e4817 */
[----:B------:R-:W-:-:S13]  /*1200*/  ISETP.EQ.OR P0, PT, R9, RZ, !P0 ;  /* 0x000000ff0900720c */ /* 0x000fda0004702670 */
[----:B------:R-:W-:Y:S01]  /*1210*/  @P0 LOP3.LUT R7, R27, 0x7ff00000, RZ, 0xfc, !PT ;  /* 0x7ff000001b070812 */ /* 0x000fe200078efcff */
[----:B------:R-:W-:Y:S02]  /*1220*/  @!P0 IMAD.MOV.U32 R26, RZ, RZ, RZ ;  /* 0x000000ffff1a8224 */ /* 0x000fe400078e00ff */
[----:B------:R-:W-:Y:S02]  /*1230*/  @P0 IMAD.MOV.U32 R26, RZ, RZ, RZ ;  /* 0x000000ffff1a0224 */ /* 0x000fe400078e00ff */
[----:B------:R-:W-:Y:S01]  /*1240*/  @P0 IMAD.MOV.U32 R27, RZ, RZ, R7 ;  /* 0x000000ffff1b0224 */ /* 0x000fe200078e0007 */
[----:B------:R-:W-:Y:S06]  /*1250*/  BRA `(.L_x_22) ;  /* 0x0000000000147947 */ /* 0x000fec0003800000 */
.L_x_24:
[----:B------:R-:W-:Y:S01]  /*1260*/  LOP3.LUT R27, R23, 0x80000, RZ, 0xfc, !PT ;  /* 0x00080000171b7812 */ /* 0x000fe200078efcff */
[----:B------:R-:W-:Y:S01]  /*1270*/  IMAD.MOV.U32 R26, RZ, RZ, R22 ;  /* 0x000000ffff1a7224 */ /* 0x000fe200078e0016 */
[----:B------:R-:W-:Y:S06]  /*1280*/  BRA `(.L_x_22) ;  /* 0x0000000000087947 */ /* 0x000fec0003800000 */
.L_x_23:
[----:B------:R-:W-:Y:S01]  /*1290*/  LOP3.LUT R27, R25, 0x80000, RZ, 0xfc, !PT ;  /* 0x00080000191b7812 */ /* 0x000fe200078efcff */
[----:B------:R-:W-:-:S07]  /*12a0*/  IMAD.MOV.U32 R26, RZ, RZ, R24 ;  /* 0x000000ffff1a7224 */ /* 0x000fce00078e0018 */
.L_x_22:
[----:B------:R-:W-:Y:S05]  /*12b0*/  BSYNC.RECONVERGENT B2 ;  /* 0x0000000000027941 */ /* 0x000fea0003800200 */
.L_x_20:
[----:B------:R-:W-:Y:S02]  /*12c0*/  IMAD.MOV.U32 R12, RZ, RZ, R0 ;  /* 0x000000ffff0c7224 */ /* 0x000fe400078e0000 */
[----:B------:R-:W-:-:S04]  /*12d0*/  IMAD.MOV.U32 R13, RZ, RZ, 0x0 ;  /* 0x00000000ff0d7424 */ /* 0x000fc800078e00ff */
[----:B------:R-:W-:Y:S05]  /*12e0*/  RET.REL.NODEC R12 `(_Z18runStandardizationPdii) ;  /* 0xffffffec0c447950 */ /* 0x000fea0003c3ffff */
        .weak           $__internal_1_$__cuda_sm20_dsqrt_rn_f64_mediumpath_v1
        .type           $__internal_1_$__cuda_sm20_dsqrt_rn_f64_mediumpath_v1,@function
        .size           $__internal_1_$__cuda_sm20_dsqrt_rn_f64_mediumpath_v1,(.L_x_31 - $__internal_1_$__cuda_sm20_dsqrt_rn_f64_mediumpath_v1)
$__internal_1_$__cuda_sm20_dsqrt_rn_f64_mediumpath_v1:
[----:B------:R-:W-:Y:S01]  /*12f0*/  ISETP.GE.U32.AND P0, PT, R12, -0x3400000, PT ;  /* 0xfcc000000c00780c */ /* 0x000fe20003f06070 */
[----:B------:R-:W-:Y:S01]  /*1300*/  BSSY.RECONVERGENT B2, `(.L_x_25) ;  /* 0x0000028000027945 */ /* 0x000fe20003800200 */
[----:B------:R-:W-:Y:S01]  /*1310*/  IMAD.MOV.U32 R12, RZ, RZ, R8 ;  /* 0x000000ffff0c7224 */ /* 0x000fe200078e0008 */
[----:B------:R-:W-:Y:S01]  /*1320*/  MOV R22, R24 ;  /* 0x0000001800167202 */ /* 0x000fe20000000f00 */
[----:B------:R-:W-:Y:S02]  /*1330*/  IMAD.MOV.U32 R13, RZ, RZ, R9 ;  /* 0x000000ffff0d7224 */ /* 0x000fe400078e0009 */
[----:B------:R-:W-:Y:S02]  /*1340*/  IMAD.MOV.U32 R8, RZ, RZ, R26 ;  /* 0x000000ffff087224 */ /* 0x000fe400078e001a */
[----:B------:R-:W-:-:S05]  /*1350*/  IMAD.MOV.U32 R9, RZ, RZ, R27 ;  /* 0x000000ffff097224 */ /* 0x000fca00078e001b */
[----:B------:R-:W-:Y:S05]  /*1360*/  @!P0 BRA `(.L_x_26) ;  /* 0x0000000000208947 */ /* 0x000fea0003800000 */
[----:B------:R-:W-:-:S10]  /*1370*/  DFMA.RM R8, R8, R22, R18 ;  /* 0x000000160808722b */ /* 0x000fd40000004012 */
[----:B------:R-:W-:-:S05]  /*1380*/  IADD3 R18, P0, PT, R8, 0x1, RZ ;  /* 0x0000000108127810 */ /* 0x000fca0007f1e0ff */
[----:B------:R-:W-:-:S06]  /*1390*/  IMAD.X R19, RZ, RZ, R9, P0 ;  /* 0x000000ffff137224 */ /* 0x000fcc00000e0609 */
[----:B------:R-:W-:-:S08]  /*13a0*/  DFMA.RP R12, -R8, R18, R12 ;  /* 0x00000012080c722b */ /* 0x000fd0000000810c */
[----:B------:R-:W-:-:S06]  /*13b0*/  DSETP.GT.AND P0, PT, R12, RZ, PT ;  /* 0x000000ff0c00722a */ /* 0x000fcc0003f04000 */
[----:B------:R-:W-:Y:S02]  /*13c0*/  FSEL R8, R18, R8, P0 ;  /* 0x0000000812087208 */ /* 0x000fe40000000000 */
[----:B------:R-:W-:Y:S01]  /*13d0*/  FSEL R9, R19, R9, P0 ;  /* 0x0000000913097208 */ /* 0x000fe20000000000 */
[----:B------:R-:W-:Y:S06]  /*13e0*/  BRA `(.L_x_27) ;  /* 0x0000000000647947 */ /* 0x000fec0003800000 */
.L_x_26:
[----:B------:R-:W-:-:S14]  /*13f0*/  DSETP.NE.AND P0, PT, R12, RZ, PT ;  /* 0x000000ff0c00722a */ /* 0x000fdc0003f05000 */
[----:B------:R-:W-:Y:S05]  /*1400*/  @!P0 BRA `(.L_x_28) ;  /* 0x0000000000588947 */ /* 0x000fea0003800000 */
[----:B------:R-:W-:-:S13]  /*1410*/  ISETP.GE.AND P0, PT, R13, RZ, PT ;  /* 0x000000ff0d00720c */ /* 0x000fda0003f06270 */
[----:B------:R-:W-:Y:S02]  /*1420*/  @!P0 IMAD.MOV.U32 R8, RZ, RZ, 0x0 ;  /* 0x00000000ff088424 */ /* 0x000fe400078e00ff */
[----:B------:R-:W-:Y:S01]  /*1430*/  @!P0 IMAD.MOV.U32 R9, RZ, RZ, -0x80000 ;  /* 0xfff80000ff098424 */ /* 0x000fe200078e00ff */
[----:B------:R-:W-:Y:S06]  /*1440*/  @!P0 BRA `(.L_x_27) ;  /* 0x00000000004c8947 */ /* 0x000fec0003800000 */
[----:B------:R-:W-:-:S13]  /*1450*/  ISETP.GT.AND P0, PT, R13, 0x7fefffff, PT ;  /* 0x7fefffff0d00780c */ /* 0x000fda0003f04270 */
[----:B------:R-:W-:Y:S05]  /*1460*/  @P0 BRA `(.L_x_28) ;  /* 0x0000000000400947 */ /* 0x000fea0003800000 */
[----:B------:R-:W-:Y:S01]  /*1470*/  DMUL R8, R12, 8.11296384146066816958e+31 ;  /* 0x469000000c087828 */ /* 0x000fe20000000000 */
[----:B------:R-:W-:Y:S01]  /*1480*/  MOV R20, 0x0 ;  /* 0x0000000000147802 */ /* 0x000fe20000000f00 */
[----:B------:R-:W-:Y:S02]  /*1490*/  IMAD.MOV.U32 R12, RZ, RZ, RZ ;  /* 0x000000ffff0c7224 */ /* 0x000fe400078e00ff */
[----:B------:R-:W-:Y:S02]  /*14a0*/  IMAD.MOV.U32 R21, RZ, RZ, 0x3fd80000 ;  /* 0x3fd80000ff157424 */ /* 0x000fe400078e00ff */
[----:B------:R-:W0:Y:S02]  /*14b0*/  MUFU.RSQ64H R13, R9 ;  /* 0x00000009000d7308 */ /* 0x000e240000001c00 */
[----:B0-----:R-:W-:-:S08]  /*14c0*/  DMUL R18, R12, R12 ;  /* 0x0000000c0c127228 */ /* 0x001fd00000000000 */
[----:B------:R-:W-:-:S08]  /*14d0*/  DFMA R18, R8, -R18, 1 ;  /* 0x3ff000000812742b */ /* 0x000fd00000000812 */
[----:B------:R-:W-:Y:S02]  /*14e0*/  DFMA R20, R18, R20, 0.5 ;  /* 0x3fe000001214742b */ /* 0x000fe40000000014 */
[----:B------:R-:W-:-:S08]  /*14f0*/  DMUL R18, R12, R18 ;  /* 0x000000120c127228 */ /* 0x000fd00000000000 */
[----:B------:R-:W-:-:S08]  /*1500*/  DFMA R18, R20, R18, R12 ;  /* 0x000000121412722b */ /* 0x000fd0000000000c */
[----:B------:R-:W-:Y:S02]  /*1510*/  DMUL R12, R8, R18 ;  /* 0x00000012080c7228 */ /* 0x000fe40000000000 */
[----:B------:R-:W-:-:S06]  /*1520*/  VIADD R19, R19, 0xfff00000 ;  /* 0xfff0000013137836 */ /* 0x000fcc0000000000 */
[----:B------:R-:W-:-:S08]  /*1530*/  DFMA R20, R12, -R12, R8 ;  /* 0x8000000c0c14722b */ /* 0x000fd00000000008 */
[----:B------:R-:W-:-:S10]  /*1540*/  DFMA R8, R18, R20, R12 ;  /* 0x000000141208722b */ /* 0x000fd4000000000c */
[----:B------:R-:W-:Y:S01]  /*1550*/  VIADD R9, R9, 0xfcb00000 ;  /* 0xfcb0000009097836 */ /* 0x000fe20000000000 */
[----:B------:R-:W-:Y:S06]  /*1560*/  BRA `(.L_x_27) ;  /* 0x0000000000047947 */ /* 0x000fec0003800000 */
.L_x_28:
[----:B------:R-:W-:-:S11]  /*1570*/  DADD R8, R12, R12 ;  /* 0x000000000c087229 */ /* 0x000fd6000000000c */
.L_x_27:
[----:B------:R-:W-:Y:S05]  /*1580*/  BSYNC.RECONVERGENT B2 ;  /* 0x0000000000027941 */ /* 0x000fea0003800200 */
.L_x_25:
[----:B------:R-:W-:Y:S02]  /*1590*/  IMAD.MOV.U32 R20, RZ, RZ, R8 ;  /* 0x000000ffff147224 */ /* 0x000fe400078e0008 */
[----:B------:R-:W-:Y:S02]  /*15a0*/  IMAD.MOV.U32 R21, RZ, RZ, R9 ;  /* 0x000000ffff157224 */ /* 0x000fe400078e0009 */
[----:B------:R-:W-:Y:S02]  /*15b0*/  IMAD.MOV.U32 R8, RZ, RZ, R0 ;  /* 0x000000ffff087224 */ /* 0x000fe400078e0000 */
[----:B------:R-:W-:-:S04]  /*15c0*/  IMAD.MOV.U32 R9, RZ, RZ, 0x0 ;  /* 0x00000000ff097424 */ /* 0x000fc800078e00ff */
[----:B------:R-:W-:Y:S05]  /*15d0*/  RET.REL.NODEC R8 `(_Z18runStandardizationPdii) ;  /* 0xffffffe808887950 */ /* 0x000fea0003c3ffff */
.L_x_29:
[----:B------:R-:W-:-:S00]  /*15e0*/  BRA `(.L_x_29) ;  /* 0xfffffffc00fc7947 */ /* 0x000fc0000383ffff */
[----:B------:R-:W-:-:S00]  /*15f0*/  NOP ;  /* 0x0000000000007918 */ /* 0x000fc00000000000 */
        /* <DEDUP_REMOVED lines=8> */
.L_x_31:


//--------------------- .nv.shared.reserved.0     --------------------------
	.section	.nv.shared.reserved.0,"aw",@nobits
	.weak		__nv_reservedSMEM_offset_0_alias
	.size		__nv_reservedSMEM_offset_0_alias, 0, 64
	.other		__nv_reservedSMEM_offset_0_alias,@"STO_CUDA_RESERVED_SHARED STV_DEFAULT"
__nv_reservedSMEM_offset_0_alias:
	.zero		0
	.zero		64


//--------------------- .nv.constant0._Z18runStandardizationPdii --------------------------
	.section	.nv.constant0._Z18runStandardizationPdii,"a",@progbits
	.sectionflags	@""
	.align	4
.nv.constant0._Z18runStandardizationPdii:
	.zero		912


//--------------------- SYMBOLS --------------------------

	.type		.nv.reservedSmem.offset0,@object
	.size		.nv.reservedSmem.offset0,0x4
	.type		malloc,@function
